	.headerflags	@"EF_CUDA_TEXMODE_UNIFIED EF_CUDA_64BIT_ADDRESS EF_CUDA_ACCELERATORS EF_CUDA_SM90 EF_CUDA_VIRTUAL_SM(EF_CUDA_SM90)"
	.elftype	@"ET_EXEC"


//--------------------- .nv.info                  --------------------------
	.section	.nv.info,"",@"SHT_CUDA_INFO"
	.align	4


	//----- nvinfo : EIATTR_REGCOUNT
	.align		4
        /*0000*/ 	.byte	0x04, 0x2f
        /*0002*/ 	.short	(.L_2 - .L_1)
	.align		4
.L_1:
        /*0004*/ 	.word	index@(triton_poi_fused_add_native_layer_norm_7)
        /*0008*/ 	.word	0x00000017


	//----- nvinfo : EIATTR_MIN_STACK_SIZE
	.align		4
.L_2:
        /*000c*/ 	.byte	0x04, 0x12
        /*000e*/ 	.short	(.L_4 - .L_3)
	.align		4
.L_3:
        /*0010*/ 	.word	index@(triton_poi_fused_add_native_layer_norm_7)
        /*0014*/ 	.word	0x00000000


	//----- nvinfo : EIATTR_FRAME_SIZE
	.align		4
.L_4:
        /*0018*/ 	.byte	0x04, 0x11
        /*001a*/ 	.short	(.L_6 - .L_5)
	.align		4
.L_5:
        /*001c*/ 	.word	index@(triton_poi_fused_add_native_layer_norm_7)
        /*0020*/ 	.word	0x00000000


	//----- nvinfo : EIATTR_MIN_STACK_SIZE
	.align		4
.L_6:
        /*0024*/ 	.byte	0x04, 0x12
        /*0026*/ 	.short	(.L_8 - .L_7)
	.align		4
.L_7:
        /*0028*/ 	.word	index@(triton_poi_fused_add_native_layer_norm_7)
        /*002c*/ 	.word	0x00000000
.L_8:


//--------------------- .nv.info.triton_poi_fused_add_native_layer_norm_7 --------------------------
	.section	.nv.info.triton_poi_fused_add_native_layer_norm_7,"",@"SHT_CUDA_INFO"
	.sectionflags	@""
	.align	4


	//----- nvinfo : EIATTR_CUDA_API_VERSION
	.align		4
        /*0000*/ 	.byte	0x04, 0x37
        /*0002*/ 	.short	(.L_10 - .L_9)
.L_9:
        /*0004*/ 	.word	0x0000007c


	//----- nvinfo : EIATTR_KPARAM_INFO
	.align		4
.L_10:
        /*0008*/ 	.byte	0x04, 0x17
        /*000a*/ 	.short	(.L_12 - .L_11)
.L_11:
        /*000c*/ 	.word	0x00000000
        /*0010*/ 	.short	0x0007
        /*0012*/ 	.short	0x0038
        /*0014*/ 	.byte	0x00, 0xf0, 0x11, 0x00


	//----- nvinfo : EIATTR_KPARAM_INFO
	.align		4
.L_12:
        /*0018*/ 	.byte	0x04, 0x17
        /*001a*/ 	.short	(.L_14 - .L_13)
.L_13:
        /*001c*/ 	.word	0x00000000
        /*0020*/ 	.short	0x0006
        /*0022*/ 	.short	0x0030
        /*0024*/ 	.byte	0x00, 0xf4, 0x21, 0x00


	//----- nvinfo : EIATTR_KPARAM_INFO
	.align		4
.L_14:
        /*0028*/ 	.byte	0x04, 0x17
        /*002a*/ 	.short	(.L_16 - .L_15)
.L_15:
        /*002c*/ 	.word	0x00000000
        /*0030*/ 	.short	0x0005
        /*0032*/ 	.short	0x0028
        /*0034*/ 	.byte	0x00, 0xf4, 0x21, 0x00


	//----- nvinfo : EIATTR_KPARAM_INFO
	.align		4
.L_16:
        /*0038*/ 	.byte	0x04, 0x17
        /*003a*/ 	.short	(.L_18 - .L_17)
.L_17:
        /*003c*/ 	.word	0x00000000
        /*0040*/ 	.short	0x0004
        /*0042*/ 	.short	0x0020
        /*0044*/ 	.byte	0x00, 0xf4, 0x21, 0x00


	//----- nvinfo : EIATTR_KPARAM_INFO
	.align		4
.L_18:
        /*0048*/ 	.byte	0x04, 0x17
        /*004a*/ 	.short	(.L_20 - .L_19)
.L_19:
        /*004c*/ 	.word	0x00000000
        /*0050*/ 	.short	0x0003
        /*0052*/ 	.short	0x0018
        /*0054*/ 	.byte	0x00, 0xf4, 0x21, 0x00


	//----- nvinfo : EIATTR_KPARAM_INFO
	.align		4
.L_20:
        /*0058*/ 	.byte	0x04, 0x17
        /*005a*/ 	.short	(.L_22 - .L_21)
.L_21:
        /*005c*/ 	.word	0x00000000
        /*0060*/ 	.short	0x0002
        /*0062*/ 	.short	0x0010
        /*0064*/ 	.byte	0x00, 0xf4, 0x21, 0x00


	//----- nvinfo : EIATTR_KPARAM_INFO
	.align		4
.L_22:
        /*0068*/ 	.byte	0x04, 0x17
        /*006a*/ 	.short	(.L_24 - .L_23)
.L_23:
        /*006c*/ 	.word	0x00000000
        /*0070*/ 	.short	0x0001
        /*0072*/ 	.short	0x0008
        /*0074*/ 	.byte	0x00, 0xf4, 0x21, 0x00


	//----- nvinfo : EIATTR_KPARAM_INFO
	.align		4
.L_24:
        /*0078*/ 	.byte	0x04, 0x17
        /*007a*/ 	.short	(.L_26 - .L_25)
.L_25:
        /*007c*/ 	.word	0x00000000
        /*0080*/ 	.short	0x0000
        /*0082*/ 	.short	0x0000
        /*0084*/ 	.byte	0x00, 0xf4, 0x21, 0x00


	//----- nvinfo : EIATTR_SPARSE_MMA_MASK
	.align		4
.L_26:
        /*0088*/ 	.byte	0x03, 0x50
        /*008a*/ 	.short	0x0000


	//----- nvinfo : EIATTR_MAXREG_COUNT
	.align		4
        /*008c*/ 	.byte	0x03, 0x1b
        /*008e*/ 	.short	0x00ff


	//----- nvinfo : EIATTR_EXIT_INSTR_OFFSETS
	.align		4
        /*0090*/ 	.byte	0x04, 0x1c
        /*0092*/ 	.short	(.L_28 - .L_27)


	//   ....[0]....
.L_27:
        /*0094*/ 	.word	0x000002d0


	//   ....[1]....
        /*0098*/ 	.word	0x000002f0


	//----- nvinfo : EIATTR_REQNTID
	.align		4
.L_28:
        /*009c*/ 	.byte	0x04, 0x10
        /*009e*/ 	.short	(.L_30 - .L_29)
.L_29:
        /*00a0*/ 	.word	0x00000020
        /*00a4*/ 	.word	0x00000001
        /*00a8*/ 	.word	0x00000001


	//----- nvinfo : EIATTR_CBANK_PARAM_SIZE
	.align		4
.L_30:
        /*00ac*/ 	.byte	0x03, 0x19
        /*00ae*/ 	.short	0x003c


	//----- nvinfo : EIATTR_PARAM_CBANK
	.align		4
        /*00b0*/ 	.byte	0x04, 0x0a
        /*00b2*/ 	.short	(.L_32 - .L_31)
	.align		4
.L_31:
        /*00b4*/ 	.word	index@(.nv.constant0.triton_poi_fused_add_native_layer_norm_7)
        /*00b8*/ 	.short	0x0210
        /*00ba*/ 	.short	0x003c


	//----- nvinfo : EIATTR_SW_WAR
	.align		4
.L_32:
        /*00bc*/ 	.byte	0x04, 0x36
        /*00be*/ 	.short	(.L_34 - .L_33)
.L_33:
        /*00c0*/ 	.word	0x00000008
.L_34:


//--------------------- .nv.callgraph             --------------------------
	.section	.nv.callgraph,"",@"SHT_CUDA_CALLGRAPH"
	.align	4
	.sectionentsize	8
	.align		4
        /*0000*/ 	.word	0x00000000
	.align		4
        /*0004*/ 	.word	0xffffffff
	.align		4
        /*0008*/ 	.word	0x00000000
	.align		4
        /*000c*/ 	.word	0xfffffffe
	.align		4
        /*0010*/ 	.word	0x00000000
	.align		4
        /*0014*/ 	.word	0xfffffffd
	.align		4
        /*0018*/ 	.word	0x00000000
	.align		4
        /*001c*/ 	.word	0xfffffffc


//--------------------- .nv.constant4             --------------------------
	.section	.nv.constant4,"a",@progbits
	.align	8
	.align		8
.nv.constant4:
        /*0000*/ 	.dword	_$_str


//--------------------- .text.triton_poi_fused_add_native_layer_norm_7 --------------------------
	.section	.text.triton_poi_fused_add_native_layer_norm_7,"ax",@progbits
	.align	128
        .global         triton_poi_fused_add_native_layer_norm_7
        .type           triton_poi_fused_add_native_layer_norm_7,@function
        .size           triton_poi_fused_add_native_layer_norm_7,(.L_x_1 - triton_poi_fused_add_native_layer_norm_7)
        .other          triton_poi_fused_add_native_layer_norm_7,@"STO_CUDA_ENTRY STV_DEFAULT"
triton_poi_fused_add_native_layer_norm_7:
.text.triton_poi_fused_add_native_layer_norm_7:
[----:B------:R-:W0:Y:S01]  /*0000*/  LDC R1, c[0x0][0x28] ;  /* 0x00000a00ff017b82 */ /* 0x000e220000000800 */
[----:B------:R-:W1:Y:S07]  /*0010*/  S2R R20, SR_TID.X ;  /* 0x0000000000147919 */ /* 0x000e6e0000002100 */
[----:B------:R-:W2:Y:S01]  /*0020*/  LDC.64 R8, c[0x0][0x228] ;  /* 0x00008a00ff087b82 */ /* 0x000ea20000000a00 */
[----:B------:R-:W-:Y:S01]  /*0030*/  CS2R R18, SRZ ;  /* 0x0000000000127805 */ /* 0x000fe2000001ff00 */
[----:B------:R-:W-:Y:S01]  /*0040*/  ULDC.64 UR4, c[0x0][0x208] ;  /* 0x0000820000047ab9 */ /* 0x000fe20000000a00 */
[----:B------:R-:W3:Y:S05]  /*0050*/  S2R R15, SR_CTAID.X ;  /* 0x00000000000f7919 */ /* 0x000eea0000002500 */
[----:B------:R-:W4:Y:S08]  /*0060*/  LDC.64 R2, c[0x0][0x210] ;  /* 0x00008400ff027b82 */ /* 0x000f300000000a00 */
[----:B------:R-:W5:Y:S08]  /*0070*/  LDC.64 R4, c[0x0][0x218] ;  /* 0x00008600ff047b82 */ /* 0x000f700000000a00 */
[----:B------:R-:W5:Y:S01]  /*0080*/  LDC.64 R6, c[0x0][0x220] ;  /* 0x00008800ff067b82 */ /* 0x000f620000000a00 */
[----:B-1----:R-:W-:-:S07]  /*0090*/  LOP3.LUT R0, R20, 0xf, RZ, 0xc0, !PT ;  /* 0x0000000f14007812 */ /* 0x002fce00078ec0ff */
[----:B------:R-:W1:Y:S01]  /*00a0*/  LDC.64 R10, c[0x0][0x230] ;  /* 0x00008c00ff0a7b82 */ /* 0x000e620000000a00 */
[----:B---3--:R-:W-:-:S04]  /*00b0*/  LEA R15, R15, R0, 0x4 ;  /* 0x000000000f0f7211 */ /* 0x008fc800078e20ff */
[----:B------:R-:W-:-:S03]  /*00c0*/  SHF.R.S32.HI R0, RZ, 0x1f, R15 ;  /* 0x0000001fff007819 */ /* 0x000fc6000001140f */
[----:B------:R-:W3:Y:S01]  /*00d0*/  LDC.64 R12, c[0x0][0x238] ;  /* 0x00008e00ff0c7b82 */ /* 0x000ee20000000a00 */
[----:B------:R-:W-:Y:S02]  /*00e0*/  ISETP.GE.AND P0, PT, R15, 0x10, PT ;  /* 0x000000100f00780c */ /* 0x000fe40003f06270 */
[----:B------:R-:W-:-:S04]  /*00f0*/  LEA.HI R0, R0, R15, RZ, 0x2 ;  /* 0x0000000f00007211 */ /* 0x000fc800078f10ff */
[----:B------:R-:W-:-:S05]  /*0100*/  SHF.R.S32.HI R17, RZ, 0x2, R0 ;  /* 0x00000002ff117819 */ /* 0x000fca0000011400 */
[----:B--2---:R-:W-:Y:S01]  /*0110*/  IMAD.WIDE R8, R17, 0x4, R8 ;  /* 0x0000000411087825 */ /* 0x004fe200078e0208 */
[----:B------:R-:W-:-:S04]  /*0120*/  HFMA2.MMA R14, -RZ, RZ, 0, 0 ;  /* 0x00000000ff0e7435 */ /* 0x000fc800000001ff */
[----:B------:R1:W2:Y:S01]  /*0130*/  @!P0 LDG.E.EL R18, desc[UR4][R8.64] ;  /* 0x0000000408128981 */ /* 0x0002a2000c2e1900 */
[----:B----4-:R-:W-:Y:S01]  /*0140*/  IMAD.WIDE R2, R15, 0x4, R2 ;  /* 0x000000040f027825 */ /* 0x010fe200078e0202 */
[----:B------:R-:W-:-:S03]  /*0150*/  LOP3.LUT R0, R0, 0xfffffffc, RZ, 0xc0, !PT ;  /* 0xfffffffc00007812 */ /* 0x000fc600078ec0ff */
[----:B-----5:R-:W-:Y:S01]  /*0160*/  IMAD.WIDE R4, R15, 0x4, R4 ;  /* 0x000000040f047825 */ /* 0x020fe200078e0204 */
[----:B------:R-:W-:Y:S01]  /*0170*/  MOV R16, RZ ;  /* 0x000000ff00107202 */ /* 0x000fe20000000f00 */
[----:B------:R4:W5:Y:S02]  /*0180*/  @!P0 LDG.E R14, desc[UR4][R2.64] ;  /* 0x00000004020e8981 */ /* 0x000964000c1e1900 */
[----:B0-----:R-:W-:Y:S01]  /*0190*/  IMAD.WIDE R6, R17, 0x4, R6 ;  /* 0x0000000411067825 */ /* 0x001fe200078e0206 */
[----:B------:R-:W-:Y:S01]  /*01a0*/  IADD3 R17, R15, -R0, RZ ;  /* 0x800000000f117210 */ /* 0x000fe20007ffe0ff */
[----:B------:R-:W5:Y:S01]  /*01b0*/  @!P0 LDG.E R19, desc[UR4][R4.64] ;  /* 0x0000000404138981 */ /* 0x000f62000c1e1900 */
[----:B------:R-:W-:-:S03]  /*01c0*/  HFMA2.MMA R0, -RZ, RZ, 0, 0 ;  /* 0x00000000ff007435 */ /* 0x000fc600000001ff */
[----:B------:R-:W5:Y:S01]  /*01d0*/  @!P0 LDG.E.EL R16, desc[UR4][R6.64] ;  /* 0x0000000406108981 */ /* 0x000f62000c2e1900 */
[C---:B-1----:R-:W-:Y:S01]  /*01e0*/  IMAD.WIDE R8, R17.reuse, 0x4, R10 ;  /* 0x0000000411087825 */ /* 0x042fe200078e020a */
[----:B----4-:R-:W0:Y:S03]  /*01f0*/  LDC.64 R2, c[0x0][0x240] ;  /* 0x00009000ff027b82 */ /* 0x010e260000000a00 */
[----:B---3--:R-:W-:Y:S01]  /*0200*/  IMAD.WIDE R10, R17, 0x4, R12 ;  /* 0x00000004110a7825 */ /* 0x008fe200078e020c */
[----:B------:R-:W-:Y:S01]  /*0210*/  MOV R13, RZ ;  /* 0x000000ff000d7202 */ /* 0x000fe20000000f00 */
[----:B------:R-:W3:Y:S05]  /*0220*/  @!P0 LDG.E.EL R0, desc[UR4][R8.64] ;  /* 0x0000000408008981 */ /* 0x000eea000c2e1900 */
[----:B------:R-:W3:Y:S01]  /*0230*/  @!P0 LDG.E.EL R13, desc[UR4][R10.64] ;  /* 0x000000040a0d8981 */ /* 0x000ee2000c2e1900 */
[----:B------:R-:W-:-:S04]  /*0240*/  LOP3.LUT P0, RZ, R20, 0x10, RZ, 0xc0, !PT ;  /* 0x0000001014ff7812 */ /* 0x000fc8000780c0ff */
[C---:B------:R-:W-:Y:S01]  /*0250*/  ISETP.LT.AND P0, PT, R15.reuse, 0x10, !P0 ;  /* 0x000000100f00780c */ /* 0x040fe20004701270 */
[----:B0-----:R-:W-:-:S04]  /*0260*/  IMAD.WIDE R2, R15, 0x4, R2 ;  /* 0x000000040f027825 */ /* 0x001fc800078e0202 */
[----:B--2---:R-:W-:-:S06]  /*0270*/  FADD R18, R18, 9.9999997473787516356e-06 ;  /* 0x3727c5ac12127421 */ /* 0x004fcc0000000000 */
[----:B------:R-:W0:Y:S01]  /*0280*/  MUFU.RSQ R18, R18 ;  /* 0x0000001200127308 */ /* 0x000e220000001400 */
[----:B-----5:R-:W-:-:S04]  /*0290*/  FADD R19, R19, R14 ;  /* 0x0000000e13137221 */ /* 0x020fc80000000000 */
[----:B------:R-:W-:-:S04]  /*02a0*/  FADD R19, R19, -R16 ;  /* 0x8000001013137221 */ /* 0x000fc80000000000 */
[----:B0-----:R-:W-:-:S04]  /*02b0*/  FMUL R4, R18, R19 ;  /* 0x0000001312047220 */ /* 0x001fc80000400000 */
[----:B---3--:R-:W-:Y:S01]  /*02c0*/  FFMA R13, R4, R0, R13 ;  /* 0x00000000040d7223 */ /* 0x008fe2000000000d */
[----:B------:R-:W-:Y:S06]  /*02d0*/  @!P0 EXIT ;  /* 0x000000000000894d */ /* 0x000fec0003800000 */
[----:B------:R-:W-:Y:S01]  /*02e0*/  STG.E desc[UR4][R2.64], R13 ;  /* 0x0000000d02007986 */ /* 0x000fe2000c101904 */
[----:B------:R-:W-:Y:S05]  /*02f0*/  EXIT ;  /* 0x000000000000794d */ /* 0x000fea0003800000 */
.L_x_0:
[----:B------:R-:W-:-:S00]  /*0300*/  BRA `(.L_x_0) ;  /* 0xfffffffc00fc7947 */ /* 0x000fc0000383ffff */
[----:B------:R-:W-:-:S00]  /*0310*/  NOP ;  /* 0x0000000000007918 */ /* 0x000fc00000000000 */
        /* <DEDUP_REMOVED lines=14> */
.L_x_1:


//--------------------- .nv.global.init           --------------------------
	.section	.nv.global.init,"aw",@progbits
.nv.global.init:
	.type		_$_str,@object
	.size		_$_str,(.L_0 - _$_str)
_$_str:
        /*0000*/ 	.byte	0x5f, 0x5f, 0x43, 0x55, 0x44, 0x41, 0x5f, 0x46, 0x54, 0x5a, 0x00
.L_0:


//--------------------- .nv.constant0.triton_poi_fused_add_native_layer_norm_7 --------------------------
	.section	.nv.constant0.triton_poi_fused_add_native_layer_norm_7,"a",@progbits
	.sectionflags	@""
	.align	4
.nv.constant0.triton_poi_fused_add_native_layer_norm_7:
	.zero		588
